//
// Generated by NVIDIA NVVM Compiler
//
// Compiler Build ID: CL-36424714
// Cuda compilation tools, release 13.0, V13.0.88
// Based on NVVM 20.0.0
//

.version 9.0
.target sm_100
.address_size 64

	// .globl	_Z14support_kernelPKiS0_S0_iiPi
.const .align 4 .b8 c_item[8192];
.extern .shared .align 16 .b8 ssum[];

.visible .entry _Z14support_kernelPKiS0_S0_iiPi(
	.param .u64 .ptr .align 1 _Z14support_kernelPKiS0_S0_iiPi_param_0,
	.param .u64 .ptr .align 1 _Z14support_kernelPKiS0_S0_iiPi_param_1,
	.param .u64 .ptr .align 1 _Z14support_kernelPKiS0_S0_iiPi_param_2,
	.param .u32 _Z14support_kernelPKiS0_S0_iiPi_param_3,
	.param .u32 _Z14support_kernelPKiS0_S0_iiPi_param_4,
	.param .u64 .ptr .align 1 _Z14support_kernelPKiS0_S0_iiPi_param_5
)
{
	.reg .pred 	%p<14>;
	.reg .b32 	%r<45>;
	.reg .b64 	%rd<16>;

	ld.param.u64 	%rd1, [_Z14support_kernelPKiS0_S0_iiPi_param_0];
	ld.param.u64 	%rd2, [_Z14support_kernelPKiS0_S0_iiPi_param_1];
	ld.param.u64 	%rd3, [_Z14support_kernelPKiS0_S0_iiPi_param_2];
	ld.param.u32 	%r21, [_Z14support_kernelPKiS0_S0_iiPi_param_3];
	ld.param.u32 	%r19, [_Z14support_kernelPKiS0_S0_iiPi_param_4];
	ld.param.u64 	%rd4, [_Z14support_kernelPKiS0_S0_iiPi_param_5];
	mov.u32 	%r22, %ctaid.x;
	mov.u32 	%r44, %ntid.x;
	mov.u32 	%r2, %tid.x;
	mad.lo.s32 	%r3, %r22, %r44, %r2;
	setp.ge.s32 	%p1, %r3, %r21;
	mov.b32 	%r43, 0;
	@%p1 bra 	$L__BB0_9;
	cvta.to.global.u64 	%rd5, %rd2;
	cvta.to.global.u64 	%rd6, %rd3;
	mul.wide.s32 	%rd7, %r3, 4;
	add.s64 	%rd8, %rd5, %rd7;
	ld.global.nc.u32 	%r4, [%rd8];
	add.s64 	%rd9, %rd6, %rd7;
	ld.global.nc.u32 	%r5, [%rd9];
	setp.lt.s32 	%p2, %r5, %r19;
	@%p2 bra 	$L__BB0_9;
	mov.b32 	%r41, 0;
	min.s32 	%r25, %r5, %r19;
	setp.lt.s32 	%p3, %r25, 1;
	@%p3 bra 	$L__BB0_8;
	mov.b32 	%r41, 0;
	mov.u64 	%rd13, c_item;
	mov.u32 	%r40, %r41;
$L__BB0_4:
	add.s32 	%r28, %r40, %r4;
	mul.wide.s32 	%rd11, %r28, 4;
	add.s64 	%rd10, %rd1, %rd11;
	// begin inline asm
	ld.global.nc.s32 %r27, [%rd10];
	// end inline asm
	mul.wide.s32 	%rd12, %r41, 4;
	add.s64 	%rd14, %rd13, %rd12;
	ld.const.u32 	%r9, [%rd14];
	setp.lt.s32 	%p4, %r27, %r9;
	@%p4 bra 	$L__BB0_7;
	setp.gt.s32 	%p5, %r27, %r9;
	mov.b32 	%r43, 0;
	@%p5 bra 	$L__BB0_9;
	add.s32 	%r41, %r41, 1;
$L__BB0_7:
	add.s32 	%r40, %r40, 1;
	setp.lt.s32 	%p6, %r40, %r5;
	setp.lt.s32 	%p7, %r41, %r19;
	and.pred  	%p8, %p6, %p7;
	@%p8 bra 	$L__BB0_4;
$L__BB0_8:
	setp.eq.s32 	%p9, %r41, %r19;
	selp.u32 	%r43, 1, 0, %p9;
$L__BB0_9:
	shl.b32 	%r30, %r2, 2;
	mov.u32 	%r31, ssum;
	add.s32 	%r16, %r31, %r30;
	st.shared.u32 	[%r16], %r43;
	bar.sync 	0;
	setp.lt.u32 	%p10, %r44, 2;
	@%p10 bra 	$L__BB0_13;
$L__BB0_10:
	shr.u32 	%r18, %r44, 1;
	setp.ge.u32 	%p11, %r2, %r18;
	@%p11 bra 	$L__BB0_12;
	shl.b32 	%r32, %r18, 2;
	add.s32 	%r33, %r16, %r32;
	ld.shared.u32 	%r34, [%r33];
	ld.shared.u32 	%r35, [%r16];
	add.s32 	%r36, %r35, %r34;
	st.shared.u32 	[%r16], %r36;
$L__BB0_12:
	bar.sync 	0;
	setp.gt.u32 	%p12, %r44, 3;
	mov.u32 	%r44, %r18;
	@%p12 bra 	$L__BB0_10;
$L__BB0_13:
	setp.ne.s32 	%p13, %r2, 0;
	@%p13 bra 	$L__BB0_15;
	ld.shared.u32 	%r37, [ssum];
	cvta.to.global.u64 	%rd15, %rd4;
	atom.global.add.u32 	%r38, [%rd15], %r37;
$L__BB0_15:
	ret;

}


// ===== COMPILED SASS (sm_100) =====

	.target	sm_100

	.elftype	@"ET_EXEC"


//--------------------- .note.nv.tkinfo           --------------------------
	.section	.note.nv.tkinfo,"",@"SHT_NOTE"
	.sectionflags	@"SHF_NOTE_NV_TKINFO"
	.tkinfo
        /*0018*/ 	.word	0x00000002
        /*0030*/ 	.string	""
        /*0030*/ 	.string	"ptxas"
        /*0030*/ 	.string	"Cuda compilation tools, release 13.0, V13.0.88"
        /*0030*/ 	.string	"Build cuda_13.0.r13.0/compiler.36424714_0"
        /*0030*/ 	.string	"-arch sm_100 -m 64 "



//--------------------- .note.nv.cuinfo           --------------------------
	.section	.note.nv.cuinfo,"",@"SHT_NOTE"
	.sectionflags	@"SHF_NOTE_NV_CUINFO"
        /*0018*/ 	.short	0x0002
        /*001a*/ 	.short	0x0064
        /*001c*/ 	.short	0x0082
	.zero		2


//--------------------- .nv.info                  --------------------------
	.section	.nv.info,"",@"SHT_CUDA_INFO"
	.align	4


	//----- nvinfo : EIATTR_REGCOUNT
	.align		4
        /*0000*/ 	.byte	0x04, 0x2f
        /*0002*/ 	.short	(.L_2 - .L_1)
	.align		4
.L_1:
        /*0004*/ 	.word	index@(_Z14support_kernelPKiS0_S0_iiPi)
        /*0008*/ 	.word	0x00000010


	//----- nvinfo : EIATTR_FRAME_SIZE
	.align		4
.L_2:
        /*000c*/ 	.byte	0x04, 0x11
        /*000e*/ 	.short	(.L_4 - .L_3)
	.align		4
.L_3:
        /*0010*/ 	.word	index@(_Z14support_kernelPKiS0_S0_iiPi)
        /*0014*/ 	.word	0x00000000


	//----- nvinfo : EIATTR_MIN_STACK_SIZE
	.align		4
.L_4:
        /*0018*/ 	.byte	0x04, 0x12
        /*001a*/ 	.short	(.L_6 - .L_5)
	.align		4
.L_5:
        /*001c*/ 	.word	index@(_Z14support_kernelPKiS0_S0_iiPi)
        /*0020*/ 	.word	0x00000000
.L_6:


//--------------------- .nv.compat                --------------------------
	.section	.nv.compat,"",@"SHT_CUDA_COMPAT_INFO"
	.align	4
        /*0000*/ 	.byte	0x02, 0x09, 0x00, 0x00, 0x02, 0x02, 0x01, 0x00, 0x02, 0x05, 0x05, 0x00, 0x03, 0x07, 0x01, 0x01
        /*0010*/ 	.byte	0x02, 0x03, 0x00, 0x00, 0x02, 0x06, 0x01, 0x00, 0x04, 0x0b, 0x08, 0x00, 0x09, 0x00, 0x00, 0x00
        /*0020*/ 	.byte	0x00, 0x00, 0x00, 0x00


//--------------------- .nv.info._Z14support_kernelPKiS0_S0_iiPi --------------------------
	.section	.nv.info._Z14support_kernelPKiS0_S0_iiPi,"",@"SHT_CUDA_INFO"
	.sectionflags	@""
	.align	4


	//----- nvinfo : EIATTR_CUDA_API_VERSION
	.align		4
        /*0000*/ 	.byte	0x04, 0x37
        /*0002*/ 	.short	(.L_8 - .L_7)
.L_7:
        /*0004*/ 	.word	0x00000082


	//----- nvinfo : EIATTR_KPARAM_INFO
	.align		4
.L_8:
        /*0008*/ 	.byte	0x04, 0x17
        /*000a*/ 	.short	(.L_10 - .L_9)
.L_9:
        /*000c*/ 	.word	0x00000000
        /*0010*/ 	.short	0x0005
        /*0012*/ 	.short	0x0020
        /*0014*/ 	.byte	0x00, 0xf5, 0x21, 0x00


	//----- nvinfo : EIATTR_KPARAM_INFO
	.align		4
.L_10:
        /*0018*/ 	.byte	0x04, 0x17
        /*001a*/ 	.short	(.L_12 - .L_11)
.L_11:
        /*001c*/ 	.word	0x00000000
        /*0020*/ 	.short	0x0004
        /*0022*/ 	.short	0x001c
        /*0024*/ 	.byte	0x00, 0xf0, 0x11, 0x00


	//----- nvinfo : EIATTR_KPARAM_INFO
	.align		4
.L_12:
        /*0028*/ 	.byte	0x04, 0x17
        /*002a*/ 	.short	(.L_14 - .L_13)
.L_13:
        /*002c*/ 	.word	0x00000000
        /*0030*/ 	.short	0x0003
        /*0032*/ 	.short	0x0018
        /*0034*/ 	.byte	0x00, 0xf0, 0x11, 0x00


	//----- nvinfo : EIATTR_KPARAM_INFO
	.align		4
.L_14:
        /*0038*/ 	.byte	0x04, 0x17
        /*003a*/ 	.short	(.L_16 - .L_15)
.L_15:
        /*003c*/ 	.word	0x00000000
        /*0040*/ 	.short	0x0002
        /*0042*/ 	.short	0x0010
        /*0044*/ 	.byte	0x00, 0xf5, 0x21, 0x00


	//----- nvinfo : EIATTR_KPARAM_INFO
	.align		4
.L_16:
        /*0048*/ 	.byte	0x04, 0x17
        /*004a*/ 	.short	(.L_18 - .L_17)
.L_17:
        /*004c*/ 	.word	0x00000000
        /*0050*/ 	.short	0x0001
        /*0052*/ 	.short	0x0008
        /*0054*/ 	.byte	0x00, 0xf5, 0x21, 0x00


	//----- nvinfo : EIATTR_KPARAM_INFO
	.align		4
.L_18:
        /*0058*/ 	.byte	0x04, 0x17
        /*005a*/ 	.short	(.L_20 - .L_19)
.L_19:
        /*005c*/ 	.word	0x00000000
        /*0060*/ 	.short	0x0000
        /*0062*/ 	.short	0x0000
        /*0064*/ 	.byte	0x00, 0xf5, 0x21, 0x00


	//----- nvinfo : EIATTR_SPARSE_MMA_MASK
	.align		4
.L_20:
        /*0068*/ 	.byte	0x03, 0x50
        /*006a*/ 	.short	0x0000


	//----- nvinfo : EIATTR_MAXREG_COUNT
	.align		4
        /*006c*/ 	.byte	0x03, 0x1b
        /*006e*/ 	.short	0x00ff


	//----- nvinfo : EIATTR_NUM_BARRIERS
	.align		4
        /*0070*/ 	.byte	0x02, 0x4c
        /*0072*/ 	.byte	0x01
	.zero		1


	//----- nvinfo : EIATTR_MERCURY_ISA_VERSION
	.align		4
        /*0074*/ 	.byte	0x03, 0x5f
        /*0076*/ 	.short	0x0101


	//----- nvinfo : EIATTR_VRC_CTA_INIT_COUNT
	.align		4
        /*0078*/ 	.byte	0x02, 0x4a
	.zero		1
	.zero		1


	//----- nvinfo : EIATTR_EXIT_INSTR_OFFSETS
	.align		4
        /*007c*/ 	.byte	0x04, 0x1c
        /*007e*/ 	.short	(.L_22 - .L_21)


	//   ....[0]....
.L_21:
        /*0080*/ 	.word	0x00000480


	//   ....[1]....
        /*0084*/ 	.word	0x000004f0


	//----- nvinfo : EIATTR_CRS_STACK_SIZE
	.align		4
.L_22:
        /*0088*/ 	.byte	0x04, 0x1e
        /*008a*/ 	.short	(.L_24 - .L_23)
.L_23:
        /*008c*/ 	.word	0x00000000


	//----- nvinfo : EIATTR_CBANK_PARAM_SIZE
	.align		4
.L_24:
        /*0090*/ 	.byte	0x03, 0x19
        /*0092*/ 	.short	0x0028


	//----- nvinfo : EIATTR_PARAM_CBANK
	.align		4
        /*0094*/ 	.byte	0x04, 0x0a
        /*0096*/ 	.short	(.L_26 - .L_25)
	.align		4
.L_25:
        /*0098*/ 	.word	index@(.nv.constant0._Z14support_kernelPKiS0_S0_iiPi)
        /*009c*/ 	.short	0x0380
        /*009e*/ 	.short	0x0028


	//----- nvinfo : EIATTR_SW_WAR
	.align		4
.L_26:
        /*00a0*/ 	.byte	0x04, 0x36
        /*00a2*/ 	.short	(.L_28 - .L_27)
.L_27:
        /*00a4*/ 	.word	0x00000008
.L_28:


//--------------------- .nv.callgraph             --------------------------
	.section	.nv.callgraph,"",@"SHT_CUDA_CALLGRAPH"
	.align	4
	.sectionentsize	8
	.align		4
        /*0000*/ 	.word	0x00000000
	.align		4
        /*0004*/ 	.word	0xffffffff
	.align		4
        /*0008*/ 	.word	0x00000000
	.align		4
        /*000c*/ 	.word	0xfffffffe
	.align		4
        /*0010*/ 	.word	0x00000000
	.align		4
        /*0014*/ 	.word	0xfffffffd
	.align		4
        /*0018*/ 	.word	0x00000000
	.align		4
        /*001c*/ 	.word	0xfffffffc


//--------------------- .nv.constant3             --------------------------
	.section	.nv.constant3,"a",@progbits
	.align	4
.nv.constant3:
	.type		c_item,@object
	.size		c_item,(.L_0 - c_item)
c_item:
	.zero		8192
.L_0:


//--------------------- .text._Z14support_kernelPKiS0_S0_iiPi --------------------------
	.section	.text._Z14support_kernelPKiS0_S0_iiPi,"ax",@progbits
	.align	128
        .global         _Z14support_kernelPKiS0_S0_iiPi
        .type           _Z14support_kernelPKiS0_S0_iiPi,@function
        .size           _Z14support_kernelPKiS0_S0_iiPi,(.L_x_9 - _Z14support_kernelPKiS0_S0_iiPi)
        .other          _Z14support_kernelPKiS0_S0_iiPi,@"STO_CUDA_ENTRY STV_DEFAULT"
_Z14support_kernelPKiS0_S0_iiPi:
.text._Z14support_kernelPKiS0_S0_iiPi:
[----:B------:R-:W-:Y:S01]  /*0000*/  LDC R1, c[0x0][0x37c] ;  /* 0x0000df00ff017b82 */ /* 0x000fe20000000800 */
[----:B------:R-:W0:Y:S07]  /*0010*/  S2R R3, SR_TID.X ;  /* 0x0000000000037919 */ /* 0x000e2e0000002100 */
[----:B------:R-:W0:Y:S01]  /*0020*/  S2UR UR4, SR_CTAID.X ;  /* 0x00000000000479c3 */ /* 0x000e220000002500 */
[----:B------:R-:W1:Y:S01]  /*0030*/  LDCU UR5, c[0x0][0x398] ;  /* 0x00007300ff0577ac */ /* 0x000e620008000800 */
[----:B------:R-:W-:Y:S01]  /*0040*/  BSSY.RECONVERGENT B0, `(.L_x_0) ;  /* 0x000002e000007945 */ /* 0x000fe20003800200 */
[----:B------:R-:W-:Y:S01]  /*0050*/  IMAD.MOV.U32 R2, RZ, RZ, RZ ;  /* 0x000000ffff027224 */ /* 0x000fe200078e00ff */
[----:B------:R-:W2:Y:S04]  /*0060*/  LDCU.64 UR6, c[0x0][0x358] ;  /* 0x00006b00ff0677ac */ /* 0x000ea80008000a00 */
[----:B------:R-:W0:Y:S01]  /*0070*/  LDC R0, c[0x0][0x360] ;  /* 0x0000d800ff007b82 */ /* 0x000e220000000800 */
[----:B------:R-:W3:Y:S01]  /*0080*/  LDCU UR8, c[0x0][0x39c] ;  /* 0x00007380ff0877ac */ /* 0x000ee20008000800 */
[----:B0-----:R-:W-:-:S05]  /*0090*/  IMAD R9, R0, UR4, R3 ;  /* 0x0000000400097c24 */ /* 0x001fca000f8e0203 */
[----:B-1----:R-:W-:-:S13]  /*00a0*/  ISETP.GE.AND P0, PT, R9, UR5, PT ;  /* 0x0000000509007c0c */ /* 0x002fda000bf06270 */
[----:B--23--:R-:W-:Y:S05]  /*00b0*/  @P0 BRA `(.L_x_1) ;  /* 0x0000000000980947 */ /* 0x00cfea0003800000 */
[----:B------:R-:W0:Y:S01]  /*00c0*/  LDC.64 R6, c[0x0][0x390] ;  /* 0x0000e400ff067b82 */ /* 0x000e220000000a00 */
[----:B------:R-:W1:Y:S07]  /*00d0*/  LDCU UR4, c[0x0][0x39c] ;  /* 0x00007380ff0477ac */ /* 0x000e6e0008000800 */
[----:B------:R-:W2:Y:S01]  /*00e0*/  LDC.64 R4, c[0x0][0x388] ;  /* 0x0000e200ff047b82 */ /* 0x000ea20000000a00 */
[----:B0-----:R-:W-:-:S05]  /*00f0*/  IMAD.WIDE R6, R9, 0x4, R6 ;  /* 0x0000000409067825 */ /* 0x001fca00078e0206 */
[----:B------:R-:W3:Y:S01]  /*0100*/  LDG.E.CONSTANT R10, desc[UR6][R6.64] ;  /* 0x00000006060a7981 */ /* 0x000ee2000c1e9900 */
[----:B-1----:R-:W-:Y:S02]  /*0110*/  IMAD.U32 R12, RZ, RZ, UR4 ;  /* 0x00000004ff0c7e24 */ /* 0x002fe4000f8e00ff */
[----:B--2---:R-:W-:-:S03]  /*0120*/  IMAD.WIDE R4, R9, 0x4, R4 ;  /* 0x0000000409047825 */ /* 0x004fc600078e0204 */
[----:B---3--:R-:W-:-:S13]  /*0130*/  ISETP.GE.AND P0, PT, R10, R12, PT ;  /* 0x0000000c0a00720c */ /* 0x008fda0003f06270 */
[----:B------:R-:W-:Y:S05]  /*0140*/  @!P0 BRA `(.L_x_1) ;  /* 0x0000000000748947 */ /* 0x000fea0003800000 */
[----:B------:R-:W-:Y:S01]  /*0150*/  VIMNMX R2, PT, PT, R10, R12, PT ;  /* 0x0000000c0a027248 */ /* 0x000fe20003fe0100 */
[----:B------:R-:W-:-:S03]  /*0160*/  IMAD.MOV.U32 R9, RZ, RZ, RZ ;  /* 0x000000ffff097224 */ /* 0x000fc600078e00ff */
[----:B------:R-:W-:-:S13]  /*0170*/  ISETP.GE.AND P0, PT, R2, 0x1, PT ;  /* 0x000000010200780c */ /* 0x000fda0003f06270 */
[----:B------:R-:W-:Y:S05]  /*0180*/  @!P0 BRA `(.L_x_2) ;  /* 0x00000000005c8947 */ /* 0x000fea0003800000 */
[----:B------:R0:W5:Y:S01]  /*0190*/  LDG.E.CONSTANT R8, desc[UR6][R4.64] ;  /* 0x0000000604087981 */ /* 0x000162000c1e9900 */
[----:B------:R-:W1:Y:S01]  /*01a0*/  LDC.64 R6, c[0x0][0x380] ;  /* 0x0000e000ff067b82 */ /* 0x000e620000000a00 */
[----:B------:R-:W-:Y:S02]  /*01b0*/  IMAD.MOV.U32 R9, RZ, RZ, RZ ;  /* 0x000000ffff097224 */ /* 0x000fe400078e00ff */
[----:B------:R-:W-:-:S07]  /*01c0*/  IMAD.MOV.U32 R11, RZ, RZ, RZ ;  /* 0x000000ffff0b7224 */ /* 0x000fce00078e00ff */
.L_x_5:
[----:B0----5:R-:W-:-:S04]  /*01d0*/  IMAD.IADD R5, R8, 0x1, R11 ;  /* 0x0000000108057824 */ /* 0x021fc800078e020b */
[----:B-1----:R-:W-:-:S06]  /*01e0*/  IMAD.WIDE R4, R5, 0x4, R6 ;  /* 0x0000000405047825 */ /* 0x002fcc00078e0206 */
[----:B------:R-:W2:Y:S01]  /*01f0*/  LDG.E.CONSTANT R4, desc[UR6][R4.64] ;  /* 0x0000000604047981 */ /* 0x000ea2000c1e9900 */
[----:B------:R-:W-:Y:S01]  /*0200*/  IMAD.SHL.U32 R2, R9, 0x4, RZ ;  /* 0x0000000409027824 */ /* 0x000fe200078e00ff */
[----:B------:R-:W-:Y:S03]  /*0210*/  BSSY.RELIABLE B1, `(.L_x_3) ;  /* 0x0000009000017945 */ /* 0x000fe60003800100 */
[----:B------:R-:W2:Y:S02]  /*0220*/  LDC R13, c[0x3][R2] ;  /* 0x00c00000020d7b82 */ /* 0x000ea40000000800 */
[----:B--2---:R-:W-:-:S13]  /*0230*/  ISETP.GE.AND P0, PT, R4, R13, PT ;  /* 0x0000000d0400720c */ /* 0x004fda0003f06270 */
[----:B------:R-:W-:Y:S05]  /*0240*/  @!P0 BRA `(.L_x_4) ;  /* 0x0000000000148947 */ /* 0x000fea0003800000 */
[----:B------:R-:W-:Y:S01]  /*0250*/  ISETP.GT.AND P0, PT, R4, R13, PT ;  /* 0x0000000d0400720c */ /* 0x000fe20003f04270 */
[----:B------:R-:W-:-:S12]  /*0260*/  HFMA2 R2, -RZ, RZ, 0, 0 ;  /* 0x00000000ff027431 */ /* 0x000fd800000001ff */
[----:B------:R-:W-:Y:S05]  /*0270*/  @P0 BREAK.RELIABLE B1 ;  /* 0x0000000000010942 */ /* 0x000fea0003800100 */
[----:B------:R-:W-:Y:S05]  /*0280*/  @P0 BRA `(.L_x_1) ;  /* 0x0000000000240947 */ /* 0x000fea0003800000 */
[----:B------:R-:W-:-:S07]  /*0290*/  VIADD R9, R9, 0x1 ;  /* 0x0000000109097836 */ /* 0x000fce0000000000 */
.L_x_4:
[----:B------:R-:W-:Y:S05]  /*02a0*/  BSYNC.RELIABLE B1 ;  /* 0x0000000000017941 */ /* 0x000fea0003800100 */
.L_x_3:
[----:B------:R-:W-:Y:S02]  /*02b0*/  VIADD R11, R11, 0x1 ;  /* 0x000000010b0b7836 */ /* 0x000fe40000000000 */
[----:B------:R-:W-:-:S03]  /*02c0*/  IMAD.U32 R12, RZ, RZ, UR8 ;  /* 0x00000008ff0c7e24 */ /* 0x000fc6000f8e00ff */
[----:B------:R-:W-:Y:S02]  /*02d0*/  ISETP.LT.AND P1, PT, R11, R10, PT ;  /* 0x0000000a0b00720c */ /* 0x000fe40003f21270 */
[----:B------:R-:W-:-:S13]  /*02e0*/  ISETP.GE.AND P0, PT, R9, R12, PT ;  /* 0x0000000c0900720c */ /* 0x000fda0003f06270 */
[----:B------:R-:W-:Y:S05]  /*02f0*/  @!P0 BRA P1, `(.L_x_5) ;  /* 0xfffffffc00b48947 */ /* 0x000fea000083ffff */
.L_x_2:
[----:B------:R-:W-:-:S04]  /*0300*/  ISETP.NE.AND P0, PT, R9, R12, PT ;  /* 0x0000000c0900720c */ /* 0x000fc80003f05270 */
[----:B------:R-:W-:-:S09]  /*0310*/  SEL R2, RZ, 0x1, P0 ;  /* 0x00000001ff027807 */ /* 0x000fd20000000000 */
.L_x_1:
[----:B------:R-:W-:Y:S05]  /*0320*/  BSYNC.RECONVERGENT B0 ;  /* 0x0000000000007941 */ /* 0x000fea0003800200 */
.L_x_0:
[----:B------:R-:W-:Y:S05]  /*0330*/  WARPSYNC.ALL ;  /* 0x0000000000007948 */ /* 0x000fea0003800000 */
[----:B------:R-:W0:Y:S01]  /*0340*/  S2UR UR5, SR_CgaCtaId ;  /* 0x00000000000579c3 */ /* 0x000e220000008800 */
[----:B------:R-:W-:Y:S01]  /*0350*/  UMOV UR4, 0x400 ;  /* 0x0000040000047882 */ /* 0x000fe20000000000 */
[----:B------:R-:W-:Y:S02]  /*0360*/  ISETP.GE.U32.AND P1, PT, R0, 0x2, PT ;  /* 0x000000020000780c */ /* 0x000fe40003f26070 */
[----:B------:R-:W-:Y:S01]  /*0370*/  ISETP.NE.AND P0, PT, R3, RZ, PT ;  /* 0x000000ff0300720c */ /* 0x000fe20003f05270 */
[----:B0-----:R-:W-:-:S06]  /*0380*/  ULEA UR4, UR5, UR4, 0x18 ;  /* 0x0000000405047291 */ /* 0x001fcc000f8ec0ff */
[----:B------:R-:W-:-:S05]  /*0390*/  LEA R5, R3, UR4, 0x2 ;  /* 0x0000000403057c11 */ /* 0x000fca000f8e10ff */
[----:B------:R0:W-:Y:S01]  /*03a0*/  STS [R5], R2 ;  /* 0x0000000205007388 */ /* 0x0001e20000000800 */
[----:B------:R-:W-:Y:S06]  /*03b0*/  BAR.SYNC.DEFER_BLOCKING 0x0 ;  /* 0x0000000000007b1d */ /* 0x000fec0000010000 */
[----:B------:R-:W-:Y:S05]  /*03c0*/  @!P1 BRA `(.L_x_6) ;  /* 0x00000000002c9947 */ /* 0x000fea0003800000 */
.L_x_7:
[----:B------:R-:W-:-:S04]  /*03d0*/  SHF.R.U32.HI R6, RZ, 0x1, R0 ;  /* 0x00000001ff067819 */ /* 0x000fc80000011600 */
[----:B------:R-:W-:-:S13]  /*03e0*/  ISETP.GE.U32.AND P1, PT, R3, R6, PT ;  /* 0x000000060300720c */ /* 0x000fda0003f26070 */
[----:B0-----:R-:W-:Y:S01]  /*03f0*/  @!P1 LEA R2, R6, R5, 0x2 ;  /* 0x0000000506029211 */ /* 0x001fe200078e10ff */
[----:B------:R-:W-:Y:S05]  /*0400*/  @!P1 LDS R7, [R5] ;  /* 0x0000000005079984 */ /* 0x000fea0000000800 */
[----:B------:R-:W0:Y:S02]  /*0410*/  @!P1 LDS R2, [R2] ;  /* 0x0000000002029984 */ /* 0x000e240000000800 */
[----:B0-----:R-:W-:-:S05]  /*0420*/  @!P1 IMAD.IADD R4, R2, 0x1, R7 ;  /* 0x0000000102049824 */ /* 0x001fca00078e0207 */
[----:B------:R1:W-:Y:S01]  /*0430*/  @!P1 STS [R5], R4 ;  /* 0x0000000405009388 */ /* 0x0003e20000000800 */
[----:B------:R-:W-:Y:S01]  /*0440*/  BAR.SYNC.DEFER_BLOCKING 0x0 ;  /* 0x0000000000007b1d */ /* 0x000fe20000010000 */
[----:B------:R-:W-:Y:S01]  /*0450*/  ISETP.GT.U32.AND P1, PT, R0, 0x3, PT ;  /* 0x000000030000780c */ /* 0x000fe20003f24070 */
[----:B------:R-:W-:-:S12]  /*0460*/  IMAD.MOV.U32 R0, RZ, RZ, R6 ;  /* 0x000000ffff007224 */ /* 0x000fd800078e0006 */
[----:B-1----:R-:W-:Y:S05]  /*0470*/  @P1 BRA `(.L_x_7) ;  /* 0xfffffffc00d41947 */ /* 0x002fea000383ffff */
.L_x_6:
[----:B------:R-:W-:Y:S05]  /*0480*/  @P0 EXIT ;  /* 0x000000000000094d */ /* 0x000fea0003800000 */
[----:B------:R-:W1:Y:S01]  /*0490*/  S2UR UR5, SR_CgaCtaId ;  /* 0x00000000000579c3 */ /* 0x000e620000008800 */
[----:B------:R-:W-:-:S07]  /*04a0*/  UMOV UR4, 0x400 ;  /* 0x0000040000047882 */ /* 0x000fce0000000000 */
[----:B0-----:R-:W0:Y:S01]  /*04b0*/  LDC.64 R2, c[0x0][0x3a0] ;  /* 0x0000e800ff027b82 */ /* 0x001e220000000a00 */
[----:B-1----:R-:W-:-:S09]  /*04c0*/  ULEA UR4, UR5, UR4, 0x18 ;  /* 0x0000000405047291 */ /* 0x002fd2000f8ec0ff */
[----:B------:R-:W0:Y:S04]  /*04d0*/  LDS R5, [UR4] ;  /* 0x00000004ff057984 */ /* 0x000e280008000800 */
[----:B0-----:R-:W-:Y:S01]  /*04e0*/  REDG.E.ADD.STRONG.GPU desc[UR6][R2.64], R5 ;  /* 0x000000050200798e */ /* 0x001fe2000c12e106 */
[----:B------:R-:W-:Y:S05]  /*04f0*/  EXIT ;  /* 0x000000000000794d */ /* 0x000fea0003800000 */
.L_x_8:
[----:B------:R-:W-:-:S00]  /*0500*/  BRA `(.L_x_8) ;  /* 0xfffffffc00fc7947 */ /* 0x000fc0000383ffff */
[----:B------:R-:W-:-:S00]  /*0510*/  NOP ;  /* 0x0000000000007918 */ /* 0x000fc00000000000 */
        /* <DEDUP_REMOVED lines=14> */
.L_x_9:


//--------------------- .nv.shared._Z14support_kernelPKiS0_S0_iiPi --------------------------
	.section	.nv.shared._Z14support_kernelPKiS0_S0_iiPi,"aw",@nobits
	.sectionflags	@""
	.align	16
	.zero		1024


//--------------------- .nv.shared.reserved.0     --------------------------
	.section	.nv.shared.reserved.0,"aw",@nobits
	.weak		__nv_reservedSMEM_offset_0_alias
	.size		__nv_reservedSMEM_offset_0_alias, 0, 64
	.other		__nv_reservedSMEM_offset_0_alias,@"STO_CUDA_RESERVED_SHARED STV_DEFAULT"
__nv_reservedSMEM_offset_0_alias:
	.zero		0
	.zero		64


//--------------------- .nv.constant0._Z14support_kernelPKiS0_S0_iiPi --------------------------
	.section	.nv.constant0._Z14support_kernelPKiS0_S0_iiPi,"a",@progbits
	.sectionflags	@""
	.align	4
.nv.constant0._Z14support_kernelPKiS0_S0_iiPi:
	.zero		936


//--------------------- SYMBOLS --------------------------

	.type		.nv.reservedSmem.offset0,@object
	.size		.nv.reservedSmem.offset0,0x4
	.type		.nv.reservedSmem.cap,@object
	.size		.nv.reservedSmem.cap,0x4
